//
// Generated by NVIDIA NVVM Compiler
//
// Compiler Build ID: CL-36424714
// Cuda compilation tools, release 13.0, V13.0.88
// Based on NVVM 20.0.0
//

.version 9.0
.target sm_100
.address_size 64


.entry _ZN36_GLOBAL__N__b9066609_4_k_cu_8b4fee995local6kernelEy(
	.param .u64 _ZN36_GLOBAL__N__b9066609_4_k_cu_8b4fee995local6kernelEy_param_0
)
{


	ret;

}


// ===== COMPILED SASS (sm_100) =====

	.target	sm_100

	.elftype	@"ET_EXEC"


//--------------------- .note.nv.tkinfo           --------------------------
	.section	.note.nv.tkinfo,"",@"SHT_NOTE"
	.sectionflags	@"SHF_NOTE_NV_TKINFO"
	.tkinfo
        /*0018*/ 	.word	0x00000002
        /*0030*/ 	.string	""
        /*0030*/ 	.string	"ptxas"
        /*0030*/ 	.string	"Cuda compilation tools, release 13.0, V13.0.88"
        /*0030*/ 	.string	"Build cuda_13.0.r13.0/compiler.36424714_0"
        /*0030*/ 	.string	"-arch sm_100 -m 64 "



//--------------------- .note.nv.cuinfo           --------------------------
	.section	.note.nv.cuinfo,"",@"SHT_NOTE"
	.sectionflags	@"SHF_NOTE_NV_CUINFO"
        /*0018*/ 	.short	0x0002
        /*001a*/ 	.short	0x0064
        /*001c*/ 	.short	0x0082
	.zero		2


//--------------------- .nv.info                  --------------------------
	.section	.nv.info,"",@"SHT_CUDA_INFO"
	.align	4


	//----- nvinfo : EIATTR_REGCOUNT
	.align		4
        /*0000*/ 	.byte	0x04, 0x2f
        /*0002*/ 	.short	(.L_1 - .L_0)
	.align		4
.L_0:
        /*0004*/ 	.word	index@(_ZN36_GLOBAL__N__b9066609_4_k_cu_8b4fee995local6kernelEy)
        /*0008*/ 	.word	0x00000004


	//----- nvinfo : EIATTR_FRAME_SIZE
	.align		4
.L_1:
        /*000c*/ 	.byte	0x04, 0x11
        /*000e*/ 	.short	(.L_3 - .L_2)
	.align		4
.L_2:
        /*0010*/ 	.word	index@(_ZN36_GLOBAL__N__b9066609_4_k_cu_8b4fee995local6kernelEy)
        /*0014*/ 	.word	0x00000000


	//----- nvinfo : EIATTR_MIN_STACK_SIZE
	.align		4
.L_3:
        /*0018*/ 	.byte	0x04, 0x12
        /*001a*/ 	.short	(.L_5 - .L_4)
	.align		4
.L_4:
        /*001c*/ 	.word	index@(_ZN36_GLOBAL__N__b9066609_4_k_cu_8b4fee995local6kernelEy)
        /*0020*/ 	.word	0x00000000
.L_5:


//--------------------- .nv.compat                --------------------------
	.section	.nv.compat,"",@"SHT_CUDA_COMPAT_INFO"
	.align	4
        /*0000*/ 	.byte	0x02, 0x09, 0x00, 0x00, 0x02, 0x02, 0x01, 0x00, 0x02, 0x05, 0x05, 0x00, 0x03, 0x07, 0x01, 0x01
        /*0010*/ 	.byte	0x02, 0x03, 0x00, 0x00, 0x02, 0x06, 0x01, 0x00, 0x04, 0x0b, 0x08, 0x00, 0x09, 0x00, 0x00, 0x00
        /*0020*/ 	.byte	0x00, 0x00, 0x00, 0x00


//--------------------- .nv.info._ZN36_GLOBAL__N__b9066609_4_k_cu_8b4fee995local6kernelEy --------------------------
	.section	.nv.info._ZN36_GLOBAL__N__b9066609_4_k_cu_8b4fee995local6kernelEy,"",@"SHT_CUDA_INFO"
	.sectionflags	@""
	.align	4


	//----- nvinfo : EIATTR_CUDA_API_VERSION
	.align		4
        /*0000*/ 	.byte	0x04, 0x37
        /*0002*/ 	.short	(.L_7 - .L_6)
.L_6:
        /*0004*/ 	.word	0x00000082


	//----- nvinfo : EIATTR_KPARAM_INFO
	.align		4
.L_7:
        /*0008*/ 	.byte	0x04, 0x17
        /*000a*/ 	.short	(.L_9 - .L_8)
.L_8:
        /*000c*/ 	.word	0x00000000
        /*0010*/ 	.short	0x0000
        /*0012*/ 	.short	0x0000
        /*0014*/ 	.byte	0x00, 0xf0, 0x21, 0x00


	//----- nvinfo : EIATTR_SPARSE_MMA_MASK
	.align		4
.L_9:
        /*0018*/ 	.byte	0x03, 0x50
        /*001a*/ 	.short	0x0000


	//----- nvinfo : EIATTR_MAXREG_COUNT
	.align		4
        /*001c*/ 	.byte	0x03, 0x1b
        /*001e*/ 	.short	0x00ff


	//----- nvinfo : EIATTR_MERCURY_ISA_VERSION
	.align		4
        /*0020*/ 	.byte	0x03, 0x5f
        /*0022*/ 	.short	0x0101


	//----- nvinfo : EIATTR_VRC_CTA_INIT_COUNT
	.align		4
        /*0024*/ 	.byte	0x02, 0x4a
	.zero		1
	.zero		1


	//----- nvinfo : EIATTR_EXIT_INSTR_OFFSETS
	.align		4
        /*0028*/ 	.byte	0x04, 0x1c
        /*002a*/ 	.short	(.L_11 - .L_10)


	//   ....[0]....
.L_10:
        /*002c*/ 	.word	0x00000010


	//----- nvinfo : EIATTR_CBANK_PARAM_SIZE
	.align		4
.L_11:
        /*0030*/ 	.byte	0x03, 0x19
        /*0032*/ 	.short	0x0008


	//----- nvinfo : EIATTR_PARAM_CBANK
	.align		4
        /*0034*/ 	.byte	0x04, 0x0a
        /*0036*/ 	.short	(.L_13 - .L_12)
	.align		4
.L_12:
        /*0038*/ 	.word	index@(.nv.constant0._ZN36_GLOBAL__N__b9066609_4_k_cu_8b4fee995local6kernelEy)
        /*003c*/ 	.short	0x0380
        /*003e*/ 	.short	0x0008


	//----- nvinfo : EIATTR_SW_WAR
	.align		4
.L_13:
        /*0040*/ 	.byte	0x04, 0x36
        /*0042*/ 	.short	(.L_15 - .L_14)
.L_14:
        /*0044*/ 	.word	0x00000008
.L_15:


//--------------------- .nv.callgraph             --------------------------
	.section	.nv.callgraph,"",@"SHT_CUDA_CALLGRAPH"
	.align	4
	.sectionentsize	8
	.align		4
        /*0000*/ 	.word	0x00000000
	.align		4
        /*0004*/ 	.word	0xffffffff
	.align		4
        /*0008*/ 	.word	0x00000000
	.align		4
        /*000c*/ 	.word	0xfffffffe
	.align		4
        /*0010*/ 	.word	0x00000000
	.align		4
        /*0014*/ 	.word	0xfffffffd
	.align		4
        /*0018*/ 	.word	0x00000000
	.align		4
        /*001c*/ 	.word	0xfffffffc


//--------------------- .text._ZN36_GLOBAL__N__b9066609_4_k_cu_8b4fee995local6kernelEy --------------------------
	.section	.text._ZN36_GLOBAL__N__b9066609_4_k_cu_8b4fee995local6kernelEy,"ax",@progbits
	.align	128
.text._ZN36_GLOBAL__N__b9066609_4_k_cu_8b4fee995local6kernelEy:
        .type           _ZN36_GLOBAL__N__b9066609_4_k_cu_8b4fee995local6kernelEy,@function
        .size           _ZN36_GLOBAL__N__b9066609_4_k_cu_8b4fee995local6kernelEy,(.L_x_1 - _ZN36_GLOBAL__N__b9066609_4_k_cu_8b4fee995local6kernelEy)
        .other          _ZN36_GLOBAL__N__b9066609_4_k_cu_8b4fee995local6kernelEy,@"STO_CUDA_ENTRY STV_DEFAULT"
_ZN36_GLOBAL__N__b9066609_4_k_cu_8b4fee995local6kernelEy:
[----:B------:R-:W-:Y:S01]  /*0000*/  LDC R1, c[0x0][0x37c] ;  /* 0x0000df00ff017b82 */ /* 0x000fe20000000800 */
[----:B------:R-:W-:Y:S05]  /*0010*/  EXIT ;  /* 0x000000000000794d */ /* 0x000fea0003800000 */
.L_x_0:
[----:B------:R-:W-:-:S00]  /*0020*/  BRA `(.L_x_0) ;  /* 0xfffffffc00fc7947 */ /* 0x000fc0000383ffff */
[----:B------:R-:W-:-:S00]  /*0030*/  NOP ;  /* 0x0000000000007918 */ /* 0x000fc00000000000 */
        /* <DEDUP_REMOVED lines=12> */
.L_x_1:


//--------------------- .nv.shared.reserved.0     --------------------------
	.section	.nv.shared.reserved.0,"aw",@nobits
	.weak		__nv_reservedSMEM_offset_0_alias
	.size		__nv_reservedSMEM_offset_0_alias, 0, 64
	.other		__nv_reservedSMEM_offset_0_alias,@"STO_CUDA_RESERVED_SHARED STV_DEFAULT"
__nv_reservedSMEM_offset_0_alias:
	.zero		0
	.zero		64


//--------------------- .nv.constant0._ZN36_GLOBAL__N__b9066609_4_k_cu_8b4fee995local6kernelEy --------------------------
	.section	.nv.constant0._ZN36_GLOBAL__N__b9066609_4_k_cu_8b4fee995local6kernelEy,"a",@progbits
	.sectionflags	@""
	.align	4
.nv.constant0._ZN36_GLOBAL__N__b9066609_4_k_cu_8b4fee995local6kernelEy:
	.zero		904


//--------------------- SYMBOLS --------------------------

	.type		.nv.reservedSmem.offset0,@object
	.size		.nv.reservedSmem.offset0,0x4
